//
// Generated by NVIDIA NVVM Compiler
//
// Compiler Build ID: CL-36424714
// Cuda compilation tools, release 13.0, V13.0.88
// Based on NVVM 20.0.0
//

.version 9.0
.target sm_100
.address_size 64

	// .globl	_Z27vector_inner_product_kernelPfS_S_i
.extern .shared .align 16 .b8 shared[];

.visible .entry _Z27vector_inner_product_kernelPfS_S_i(
	.param .u64 .ptr .align 1 _Z27vector_inner_product_kernelPfS_S_i_param_0,
	.param .u64 .ptr .align 1 _Z27vector_inner_product_kernelPfS_S_i_param_1,
	.param .u64 .ptr .align 1 _Z27vector_inner_product_kernelPfS_S_i_param_2,
	.param .u32 _Z27vector_inner_product_kernelPfS_S_i_param_3
)
{
	.reg .pred 	%p<6>;
	.reg .b32 	%r<14>;
	.reg .b32 	%f<11>;
	.reg .b64 	%rd<12>;

	ld.param.u64 	%rd1, [_Z27vector_inner_product_kernelPfS_S_i_param_0];
	ld.param.u64 	%rd2, [_Z27vector_inner_product_kernelPfS_S_i_param_1];
	ld.param.u64 	%rd3, [_Z27vector_inner_product_kernelPfS_S_i_param_2];
	ld.param.u32 	%r8, [_Z27vector_inner_product_kernelPfS_S_i_param_3];
	mov.u32 	%r1, %tid.x;
	mov.u32 	%r2, %ctaid.x;
	mov.u32 	%r13, %ntid.x;
	mad.lo.s32 	%r4, %r2, %r13, %r1;
	setp.ge.s32 	%p1, %r4, %r8;
	mov.f32 	%f10, 0f00000000;
	@%p1 bra 	$L__BB0_2;
	cvta.to.global.u64 	%rd4, %rd1;
	cvta.to.global.u64 	%rd5, %rd2;
	mul.wide.s32 	%rd6, %r4, 4;
	add.s64 	%rd7, %rd4, %rd6;
	ld.global.f32 	%f4, [%rd7];
	add.s64 	%rd8, %rd5, %rd6;
	ld.global.f32 	%f5, [%rd8];
	mul.f32 	%f10, %f4, %f5;
$L__BB0_2:
	shl.b32 	%r9, %r1, 2;
	mov.u32 	%r10, shared;
	add.s32 	%r5, %r10, %r9;
	st.shared.f32 	[%r5], %f10;
	bar.sync 	0;
	setp.lt.u32 	%p2, %r13, 2;
	@%p2 bra 	$L__BB0_6;
$L__BB0_3:
	shr.u32 	%r7, %r13, 1;
	setp.ge.u32 	%p3, %r1, %r7;
	@%p3 bra 	$L__BB0_5;
	shl.b32 	%r11, %r7, 2;
	add.s32 	%r12, %r5, %r11;
	ld.shared.f32 	%f6, [%r12];
	ld.shared.f32 	%f7, [%r5];
	add.f32 	%f8, %f6, %f7;
	st.shared.f32 	[%r5], %f8;
$L__BB0_5:
	bar.sync 	0;
	setp.gt.u32 	%p4, %r13, 3;
	mov.u32 	%r13, %r7;
	@%p4 bra 	$L__BB0_3;
$L__BB0_6:
	setp.ne.s32 	%p5, %r1, 0;
	@%p5 bra 	$L__BB0_8;
	ld.shared.f32 	%f9, [shared];
	cvta.to.global.u64 	%rd9, %rd3;
	mul.wide.u32 	%rd10, %r2, 4;
	add.s64 	%rd11, %rd9, %rd10;
	st.global.f32 	[%rd11], %f9;
$L__BB0_8:
	ret;

}


// ===== COMPILED SASS (sm_100) =====

	.target	sm_100

	.elftype	@"ET_EXEC"


//--------------------- .note.nv.tkinfo           --------------------------
	.section	.note.nv.tkinfo,"",@"SHT_NOTE"
	.sectionflags	@"SHF_NOTE_NV_TKINFO"
	.tkinfo
        /*0018*/ 	.word	0x00000002
        /*0030*/ 	.string	""
        /*0030*/ 	.string	"ptxas"
        /*0030*/ 	.string	"Cuda compilation tools, release 13.0, V13.0.88"
        /*0030*/ 	.string	"Build cuda_13.0.r13.0/compiler.36424714_0"
        /*0030*/ 	.string	"-arch sm_100 -m 64 "



//--------------------- .note.nv.cuinfo           --------------------------
	.section	.note.nv.cuinfo,"",@"SHT_NOTE"
	.sectionflags	@"SHF_NOTE_NV_CUINFO"
        /*0018*/ 	.short	0x0002
        /*001a*/ 	.short	0x0064
        /*001c*/ 	.short	0x0082
	.zero		2


//--------------------- .nv.info                  --------------------------
	.section	.nv.info,"",@"SHT_CUDA_INFO"
	.align	4


	//----- nvinfo : EIATTR_REGCOUNT
	.align		4
        /*0000*/ 	.byte	0x04, 0x2f
        /*0002*/ 	.short	(.L_1 - .L_0)
	.align		4
.L_0:
        /*0004*/ 	.word	index@(_Z27vector_inner_product_kernelPfS_S_i)
        /*0008*/ 	.word	0x0000000c


	//----- nvinfo : EIATTR_FRAME_SIZE
	.align		4
.L_1:
        /*000c*/ 	.byte	0x04, 0x11
        /*000e*/ 	.short	(.L_3 - .L_2)
	.align		4
.L_2:
        /*0010*/ 	.word	index@(_Z27vector_inner_product_kernelPfS_S_i)
        /*0014*/ 	.word	0x00000000


	//----- nvinfo : EIATTR_MIN_STACK_SIZE
	.align		4
.L_3:
        /*0018*/ 	.byte	0x04, 0x12
        /*001a*/ 	.short	(.L_5 - .L_4)
	.align		4
.L_4:
        /*001c*/ 	.word	index@(_Z27vector_inner_product_kernelPfS_S_i)
        /*0020*/ 	.word	0x00000000
.L_5:


//--------------------- .nv.compat                --------------------------
	.section	.nv.compat,"",@"SHT_CUDA_COMPAT_INFO"
	.align	4
        /*0000*/ 	.byte	0x02, 0x09, 0x00, 0x00, 0x02, 0x02, 0x01, 0x00, 0x02, 0x05, 0x05, 0x00, 0x03, 0x07, 0x01, 0x01
        /*0010*/ 	.byte	0x02, 0x03, 0x00, 0x00, 0x02, 0x06, 0x01, 0x00, 0x04, 0x0b, 0x08, 0x00, 0x09, 0x00, 0x00, 0x00
        /*0020*/ 	.byte	0x00, 0x00, 0x00, 0x00


//--------------------- .nv.info._Z27vector_inner_product_kernelPfS_S_i --------------------------
	.section	.nv.info._Z27vector_inner_product_kernelPfS_S_i,"",@"SHT_CUDA_INFO"
	.sectionflags	@""
	.align	4


	//----- nvinfo : EIATTR_CUDA_API_VERSION
	.align		4
        /*0000*/ 	.byte	0x04, 0x37
        /*0002*/ 	.short	(.L_7 - .L_6)
.L_6:
        /*0004*/ 	.word	0x00000082


	//----- nvinfo : EIATTR_KPARAM_INFO
	.align		4
.L_7:
        /*0008*/ 	.byte	0x04, 0x17
        /*000a*/ 	.short	(.L_9 - .L_8)
.L_8:
        /*000c*/ 	.word	0x00000000
        /*0010*/ 	.short	0x0003
        /*0012*/ 	.short	0x0018
        /*0014*/ 	.byte	0x00, 0xf0, 0x11, 0x00


	//----- nvinfo : EIATTR_KPARAM_INFO
	.align		4
.L_9:
        /*0018*/ 	.byte	0x04, 0x17
        /*001a*/ 	.short	(.L_11 - .L_10)
.L_10:
        /*001c*/ 	.word	0x00000000
        /*0020*/ 	.short	0x0002
        /*0022*/ 	.short	0x0010
        /*0024*/ 	.byte	0x00, 0xf5, 0x21, 0x00


	//----- nvinfo : EIATTR_KPARAM_INFO
	.align		4
.L_11:
        /*0028*/ 	.byte	0x04, 0x17
        /*002a*/ 	.short	(.L_13 - .L_12)
.L_12:
        /*002c*/ 	.word	0x00000000
        /*0030*/ 	.short	0x0001
        /*0032*/ 	.short	0x0008
        /*0034*/ 	.byte	0x00, 0xf5, 0x21, 0x00


	//----- nvinfo : EIATTR_KPARAM_INFO
	.align		4
.L_13:
        /*0038*/ 	.byte	0x04, 0x17
        /*003a*/ 	.short	(.L_15 - .L_14)
.L_14:
        /*003c*/ 	.word	0x00000000
        /*0040*/ 	.short	0x0000
        /*0042*/ 	.short	0x0000
        /*0044*/ 	.byte	0x00, 0xf5, 0x21, 0x00


	//----- nvinfo : EIATTR_SPARSE_MMA_MASK
	.align		4
.L_15:
        /*0048*/ 	.byte	0x03, 0x50
        /*004a*/ 	.short	0x0000


	//----- nvinfo : EIATTR_MAXREG_COUNT
	.align		4
        /*004c*/ 	.byte	0x03, 0x1b
        /*004e*/ 	.short	0x00ff


	//----- nvinfo : EIATTR_NUM_BARRIERS
	.align		4
        /*0050*/ 	.byte	0x02, 0x4c
        /*0052*/ 	.byte	0x01
	.zero		1


	//----- nvinfo : EIATTR_MERCURY_ISA_VERSION
	.align		4
        /*0054*/ 	.byte	0x03, 0x5f
        /*0056*/ 	.short	0x0101


	//----- nvinfo : EIATTR_VRC_CTA_INIT_COUNT
	.align		4
        /*0058*/ 	.byte	0x02, 0x4a
	.zero		1
	.zero		1


	//----- nvinfo : EIATTR_EXIT_INSTR_OFFSETS
	.align		4
        /*005c*/ 	.byte	0x04, 0x1c
        /*005e*/ 	.short	(.L_17 - .L_16)


	//   ....[0]....
.L_16:
        /*0060*/ 	.word	0x00000250


	//   ....[1]....
        /*0064*/ 	.word	0x000002d0


	//----- nvinfo : EIATTR_CBANK_PARAM_SIZE
	.align		4
.L_17:
        /*0068*/ 	.byte	0x03, 0x19
        /*006a*/ 	.short	0x001c


	//----- nvinfo : EIATTR_PARAM_CBANK
	.align		4
        /*006c*/ 	.byte	0x04, 0x0a
        /*006e*/ 	.short	(.L_19 - .L_18)
	.align		4
.L_18:
        /*0070*/ 	.word	index@(.nv.constant0._Z27vector_inner_product_kernelPfS_S_i)
        /*0074*/ 	.short	0x0380
        /*0076*/ 	.short	0x001c


	//----- nvinfo : EIATTR_SW_WAR
	.align		4
.L_19:
        /*0078*/ 	.byte	0x04, 0x36
        /*007a*/ 	.short	(.L_21 - .L_20)
.L_20:
        /*007c*/ 	.word	0x00000008
.L_21:


//--------------------- .nv.callgraph             --------------------------
	.section	.nv.callgraph,"",@"SHT_CUDA_CALLGRAPH"
	.align	4
	.sectionentsize	8
	.align		4
        /*0000*/ 	.word	0x00000000
	.align		4
        /*0004*/ 	.word	0xffffffff
	.align		4
        /*0008*/ 	.word	0x00000000
	.align		4
        /*000c*/ 	.word	0xfffffffe
	.align		4
        /*0010*/ 	.word	0x00000000
	.align		4
        /*0014*/ 	.word	0xfffffffd
	.align		4
        /*0018*/ 	.word	0x00000000
	.align		4
        /*001c*/ 	.word	0xfffffffc


//--------------------- .text._Z27vector_inner_product_kernelPfS_S_i --------------------------
	.section	.text._Z27vector_inner_product_kernelPfS_S_i,"ax",@progbits
	.align	128
        .global         _Z27vector_inner_product_kernelPfS_S_i
        .type           _Z27vector_inner_product_kernelPfS_S_i,@function
        .size           _Z27vector_inner_product_kernelPfS_S_i,(.L_x_3 - _Z27vector_inner_product_kernelPfS_S_i)
        .other          _Z27vector_inner_product_kernelPfS_S_i,@"STO_CUDA_ENTRY STV_DEFAULT"
_Z27vector_inner_product_kernelPfS_S_i:
.text._Z27vector_inner_product_kernelPfS_S_i:
[----:B------:R-:W-:Y:S01]  /*0000*/  LDC R1, c[0x0][0x37c] ;  /* 0x0000df00ff017b82 */ /* 0x000fe20000000800 */
[----:B------:R-:W0:Y:S01]  /*0010*/  S2R R8, SR_TID.X ;  /* 0x0000000000087919 */ /* 0x000e220000002100 */
[----:B------:R-:W0:Y:S06]  /*0020*/  LDCU UR8, c[0x0][0x360] ;  /* 0x00006c00ff0877ac */ /* 0x000e2c0008000800 */
[----:B------:R-:W1:Y:S01]  /*0030*/  LDC.64 R2, c[0x0][0x380] ;  /* 0x0000e000ff027b82 */ /* 0x000e620000000a00 */
[----:B------:R-:W0:Y:S01]  /*0040*/  S2R R9, SR_CTAID.X ;  /* 0x0000000000097919 */ /* 0x000e220000002500 */
[----:B------:R-:W2:Y:S01]  /*0050*/  LDCU UR4, c[0x0][0x398] ;  /* 0x00007300ff0477ac */ /* 0x000ea20008000800 */
[----:B------:R-:W3:Y:S05]  /*0060*/  LDCU.64 UR6, c[0x0][0x358] ;  /* 0x00006b00ff0677ac */ /* 0x000eea0008000a00 */
[----:B------:R-:W4:Y:S01]  /*0070*/  LDC.64 R4, c[0x0][0x388] ;  /* 0x0000e200ff047b82 */ /* 0x000f220000000a00 */
[----:B0-----:R-:W-:-:S05]  /*0080*/  IMAD R7, R9, UR8, R8 ;  /* 0x0000000809077c24 */ /* 0x001fca000f8e0208 */
[----:B--2---:R-:W-:-:S13]  /*0090*/  ISETP.GE.AND P1, PT, R7, UR4, PT ;  /* 0x0000000407007c0c */ /* 0x004fda000bf26270 */
[----:B-1----:R-:W-:-:S04]  /*00a0*/  @!P1 IMAD.WIDE R2, R7, 0x4, R2 ;  /* 0x0000000407029825 */ /* 0x002fc800078e0202 */
[----:B----4-:R-:W-:Y:S02]  /*00b0*/  @!P1 IMAD.WIDE R4, R7, 0x4, R4 ;  /* 0x0000000407049825 */ /* 0x010fe400078e0204 */
[----:B---3--:R-:W2:Y:S04]  /*00c0*/  @!P1 LDG.E R2, desc[UR6][R2.64] ;  /* 0x0000000602029981 */ /* 0x008ea8000c1e1900 */
[----:B------:R-:W2:Y:S01]  /*00d0*/  @!P1 LDG.E R5, desc[UR6][R4.64] ;  /* 0x0000000604059981 */ /* 0x000ea2000c1e1900 */
[----:B------:R-:W0:Y:S01]  /*00e0*/  S2UR UR5, SR_CgaCtaId ;  /* 0x00000000000579c3 */ /* 0x000e220000008800 */
[----:B------:R-:W-:Y:S01]  /*00f0*/  IMAD.U32 R0, RZ, RZ, UR8 ;  /* 0x00000008ff007e24 */ /* 0x000fe2000f8e00ff */
[----:B------:R-:W-:Y:S01]  /*0100*/  UMOV UR4, 0x400 ;  /* 0x0000040000047882 */ /* 0x000fe20000000000 */
[----:B------:R-:W-:-:S03]  /*0110*/  IMAD.MOV.U32 R6, RZ, RZ, RZ ;  /* 0x000000ffff067224 */ /* 0x000fc600078e00ff */
[----:B------:R-:W-:Y:S01]  /*0120*/  ISETP.GE.U32.AND P0, PT, R0, 0x2, PT ;  /* 0x000000020000780c */ /* 0x000fe20003f06070 */
[----:B0-----:R-:W-:-:S06]  /*0130*/  ULEA UR4, UR5, UR4, 0x18 ;  /* 0x0000000405047291 */ /* 0x001fcc000f8ec0ff */
[----:B------:R-:W-:Y:S01]  /*0140*/  LEA R7, R8, UR4, 0x2 ;  /* 0x0000000408077c11 */ /* 0x000fe2000f8e10ff */
[----:B--2---:R-:W-:Y:S01]  /*0150*/  @!P1 FMUL R6, R2, R5 ;  /* 0x0000000502069220 */ /* 0x004fe20000400000 */
[----:B------:R-:W-:-:S04]  /*0160*/  ISETP.NE.AND P1, PT, R8, RZ, PT ;  /* 0x000000ff0800720c */ /* 0x000fc80003f25270 */
[----:B------:R0:W-:Y:S01]  /*0170*/  STS [R7], R6 ;  /* 0x0000000607007388 */ /* 0x0001e20000000800 */
[----:B------:R-:W-:Y:S06]  /*0180*/  BAR.SYNC.DEFER_BLOCKING 0x0 ;  /* 0x0000000000007b1d */ /* 0x000fec0000010000 */
[----:B------:R-:W-:Y:S05]  /*0190*/  @!P0 BRA `(.L_x_0) ;  /* 0x00000000002c8947 */ /* 0x000fea0003800000 */
.L_x_1:
[----:B------:R-:W-:-:S04]  /*01a0*/  SHF.R.U32.HI R5, RZ, 0x1, R0 ;  /* 0x00000001ff057819 */ /* 0x000fc80000011600 */
[----:B------:R-:W-:-:S13]  /*01b0*/  ISETP.GE.U32.AND P0, PT, R8, R5, PT ;  /* 0x000000050800720c */ /* 0x000fda0003f06070 */
[----:B------:R-:W-:Y:S01]  /*01c0*/  @!P0 LEA R2, R5, R7, 0x2 ;  /* 0x0000000705028211 */ /* 0x000fe200078e10ff */
[----:B------:R-:W-:Y:S05]  /*01d0*/  @!P0 LDS R3, [R7] ;  /* 0x0000000007038984 */ /* 0x000fea0000000800 */
[----:B------:R-:W1:Y:S02]  /*01e0*/  @!P0 LDS R2, [R2] ;  /* 0x0000000002028984 */ /* 0x000e640000000800 */
[----:B-1----:R-:W-:-:S05]  /*01f0*/  @!P0 FADD R4, R2, R3 ;  /* 0x0000000302048221 */ /* 0x002fca0000000000 */
[----:B------:R1:W-:Y:S01]  /*0200*/  @!P0 STS [R7], R4 ;  /* 0x0000000407008388 */ /* 0x0003e20000000800 */
[----:B------:R-:W-:Y:S01]  /*0210*/  BAR.SYNC.DEFER_BLOCKING 0x0 ;  /* 0x0000000000007b1d */ /* 0x000fe20000010000 */
[----:B------:R-:W-:Y:S02]  /*0220*/  ISETP.GT.U32.AND P0, PT, R0, 0x3, PT ;  /* 0x000000030000780c */ /* 0x000fe40003f04070 */
[----:B------:R-:W-:-:S11]  /*0230*/  MOV R0, R5 ;  /* 0x0000000500007202 */ /* 0x000fd60000000f00 */
[----:B-1----:R-:W-:Y:S05]  /*0240*/  @P0 BRA `(.L_x_1) ;  /* 0xfffffffc00d40947 */ /* 0x002fea000383ffff */
.L_x_0:
[----:B------:R-:W-:Y:S05]  /*0250*/  @P1 EXIT ;  /* 0x000000000000194d */ /* 0x000fea0003800000 */
[----:B------:R-:W1:Y:S01]  /*0260*/  S2UR UR5, SR_CgaCtaId ;  /* 0x00000000000579c3 */ /* 0x000e620000008800 */
[----:B------:R-:W-:-:S07]  /*0270*/  UMOV UR4, 0x400 ;  /* 0x0000040000047882 */ /* 0x000fce0000000000 */
[----:B------:R-:W2:Y:S01]  /*0280*/  LDC.64 R2, c[0x0][0x390] ;  /* 0x0000e400ff027b82 */ /* 0x000ea20000000a00 */
[----:B-1----:R-:W-:Y:S01]  /*0290*/  ULEA UR4, UR5, UR4, 0x18 ;  /* 0x0000000405047291 */ /* 0x002fe2000f8ec0ff */
[----:B--2---:R-:W-:-:S08]  /*02a0*/  IMAD.WIDE.U32 R2, R9, 0x4, R2 ;  /* 0x0000000409027825 */ /* 0x004fd000078e0002 */
[----:B------:R-:W1:Y:S04]  /*02b0*/  LDS R5, [UR4] ;  /* 0x00000004ff057984 */ /* 0x000e680008000800 */
[----:B-1----:R-:W-:Y:S01]  /*02c0*/  STG.E desc[UR6][R2.64], R5 ;  /* 0x0000000502007986 */ /* 0x002fe2000c101906 */
[----:B------:R-:W-:Y:S05]  /*02d0*/  EXIT ;  /* 0x000000000000794d */ /* 0x000fea0003800000 */
.L_x_2:
[----:B------:R-:W-:-:S00]  /*02e0*/  BRA `(.L_x_2) ;  /* 0xfffffffc00fc7947 */ /* 0x000fc0000383ffff */
[----:B------:R-:W-:-:S00]  /*02f0*/  NOP ;  /* 0x0000000000007918 */ /* 0x000fc00000000000 */
        /* <DEDUP_REMOVED lines=8> */
.L_x_3:


//--------------------- .nv.shared._Z27vector_inner_product_kernelPfS_S_i --------------------------
	.section	.nv.shared._Z27vector_inner_product_kernelPfS_S_i,"aw",@nobits
	.sectionflags	@""
	.align	16
	.zero		1024


//--------------------- .nv.shared.reserved.0     --------------------------
	.section	.nv.shared.reserved.0,"aw",@nobits
	.weak		__nv_reservedSMEM_offset_0_alias
	.size		__nv_reservedSMEM_offset_0_alias, 0, 64
	.other		__nv_reservedSMEM_offset_0_alias,@"STO_CUDA_RESERVED_SHARED STV_DEFAULT"
__nv_reservedSMEM_offset_0_alias:
	.zero		0
	.zero		64


//--------------------- .nv.constant0._Z27vector_inner_product_kernelPfS_S_i --------------------------
	.section	.nv.constant0._Z27vector_inner_product_kernelPfS_S_i,"a",@progbits
	.sectionflags	@""
	.align	4
.nv.constant0._Z27vector_inner_product_kernelPfS_S_i:
	.zero		924


//--------------------- SYMBOLS --------------------------

	.type		.nv.reservedSmem.offset0,@object
	.size		.nv.reservedSmem.offset0,0x4
	.type		.nv.reservedSmem.cap,@object
	.size		.nv.reservedSmem.cap,0x4
